//
// Generated by NVIDIA NVVM Compiler
//
// Compiler Build ID: CL-36424714
// Cuda compilation tools, release 13.0, V13.0.88
// Based on NVVM 20.0.0
//

.version 9.0
.target sm_100
.address_size 64

	// .globl	_Z3runPimm

.visible .entry _Z3runPimm(
	.param .u64 .ptr .align 1 _Z3runPimm_param_0,
	.param .u64 _Z3runPimm_param_1,
	.param .u64 _Z3runPimm_param_2
)
{
	.reg .pred 	%p<16>;
	.reg .b32 	%r<83>;
	.reg .b64 	%rd<8>;

	ld.param.u64 	%rd1, [_Z3runPimm_param_0];
	ld.param.u32 	%r43, [_Z3runPimm_param_1];
	ld.param.u64 	%rd2, [_Z3runPimm_param_2];
	mov.u32 	%r44, %ctaid.x;
	mov.u32 	%r45, %ntid.x;
	mov.u32 	%r46, %tid.x;
	mad.lo.s32 	%r1, %r44, %r45, %r46;
	mul.lo.s32 	%r79, %r1, %r43;
	add.s32 	%r47, %r79, %r43;
	cvt.s64.s32 	%rd3, %r47;
	min.u64 	%rd4, %rd2, %rd3;
	cvt.u32.u64 	%r3, %rd4;
	setp.ge.s32 	%p1, %r79, %r3;
	mov.b32 	%r82, 0;
	@%p1 bra 	$L__BB0_18;
	sub.s32 	%r4, %r3, %r79;
	and.b32  	%r5, %r4, 3;
	sub.s32 	%r50, %r79, %r3;
	setp.gt.u32 	%p2, %r50, -4;
	mov.b32 	%r82, 0;
	@%p2 bra 	$L__BB0_13;
	add.s32 	%r69, %r79, 1;
	and.b32  	%r52, %r4, -4;
	neg.s32 	%r68, %r52;
	mov.b32 	%r82, 0;
$L__BB0_3:
	add.s32 	%r11, %r69, -1;
	mad.lo.s32 	%r54, %r69, -1431655765, 2147483647;
	setp.lt.u32 	%p3, %r54, 1431655765;
	mov.b32 	%r71, 1;
	@%p3 bra 	$L__BB0_5;
	mad.lo.s32 	%r55, %r11, -858993459, 429496729;
	setp.lt.u32 	%p4, %r55, 858993459;
	selp.u32 	%r71, 1, 0, %p4;
$L__BB0_5:
	mad.lo.s32 	%r14, %r71, %r11, %r82;
	add.s32 	%r15, %r69, 2;
	mad.lo.s32 	%r57, %r69, -1431655765, 715827882;
	setp.lt.u32 	%p5, %r57, 1431655765;
	mov.b32 	%r72, 1;
	@%p5 bra 	$L__BB0_7;
	mad.lo.s32 	%r58, %r69, -858993459, 429496729;
	setp.lt.u32 	%p6, %r58, 858993459;
	selp.u32 	%r72, 1, 0, %p6;
$L__BB0_7:
	mad.lo.s32 	%r18, %r72, %r69, %r14;
	add.s32 	%r19, %r69, 1;
	mad.lo.s32 	%r60, %r69, -1431655765, -715827883;
	setp.lt.u32 	%p7, %r60, 1431655765;
	mov.b32 	%r73, 1;
	@%p7 bra 	$L__BB0_9;
	mad.lo.s32 	%r61, %r19, -858993459, 429496729;
	setp.lt.u32 	%p8, %r61, 858993459;
	selp.u32 	%r73, 1, 0, %p8;
$L__BB0_9:
	mad.lo.s32 	%r22, %r73, %r19, %r18;
	mad.lo.s32 	%r63, %r15, -1431655765, 715827882;
	setp.lt.u32 	%p9, %r63, 1431655765;
	mov.b32 	%r74, 1;
	@%p9 bra 	$L__BB0_11;
	mad.lo.s32 	%r64, %r15, -858993459, 429496729;
	setp.lt.u32 	%p10, %r64, 858993459;
	selp.u32 	%r74, 1, 0, %p10;
$L__BB0_11:
	mad.lo.s32 	%r82, %r74, %r15, %r22;
	add.s32 	%r69, %r69, 4;
	add.s32 	%r68, %r68, 4;
	setp.ne.s32 	%p11, %r68, 0;
	@%p11 bra 	$L__BB0_3;
	add.s32 	%r79, %r69, -1;
$L__BB0_13:
	setp.eq.s32 	%p12, %r5, 0;
	@%p12 bra 	$L__BB0_18;
	neg.s32 	%r78, %r5;
$L__BB0_15:
	.pragma "nounroll";
	mad.lo.s32 	%r66, %r79, -1431655765, 715827882;
	setp.lt.u32 	%p13, %r66, 1431655765;
	mov.b32 	%r81, 1;
	@%p13 bra 	$L__BB0_17;
	mad.lo.s32 	%r67, %r79, -858993459, 429496729;
	setp.lt.u32 	%p14, %r67, 858993459;
	selp.u32 	%r81, 1, 0, %p14;
$L__BB0_17:
	mad.lo.s32 	%r82, %r81, %r79, %r82;
	add.s32 	%r79, %r79, 1;
	add.s32 	%r78, %r78, 1;
	setp.ne.s32 	%p15, %r78, 0;
	@%p15 bra 	$L__BB0_15;
$L__BB0_18:
	cvta.to.global.u64 	%rd5, %rd1;
	mul.wide.s32 	%rd6, %r1, 4;
	add.s64 	%rd7, %rd5, %rd6;
	st.global.u32 	[%rd7], %r82;
	ret;

}


// ===== COMPILED SASS (sm_100) =====

	.target	sm_100

	.elftype	@"ET_EXEC"


//--------------------- .note.nv.tkinfo           --------------------------
	.section	.note.nv.tkinfo,"",@"SHT_NOTE"
	.sectionflags	@"SHF_NOTE_NV_TKINFO"
	.tkinfo
        /*0018*/ 	.word	0x00000002
        /*0030*/ 	.string	""
        /*0030*/ 	.string	"ptxas"
        /*0030*/ 	.string	"Cuda compilation tools, release 13.0, V13.0.88"
        /*0030*/ 	.string	"Build cuda_13.0.r13.0/compiler.36424714_0"
        /*0030*/ 	.string	"-arch sm_100 -m 64 "



//--------------------- .note.nv.cuinfo           --------------------------
	.section	.note.nv.cuinfo,"",@"SHT_NOTE"
	.sectionflags	@"SHF_NOTE_NV_CUINFO"
        /*0018*/ 	.short	0x0002
        /*001a*/ 	.short	0x0064
        /*001c*/ 	.short	0x0082
	.zero		2


//--------------------- .nv.info                  --------------------------
	.section	.nv.info,"",@"SHT_CUDA_INFO"
	.align	4


	//----- nvinfo : EIATTR_REGCOUNT
	.align		4
        /*0000*/ 	.byte	0x04, 0x2f
        /*0002*/ 	.short	(.L_1 - .L_0)
	.align		4
.L_0:
        /*0004*/ 	.word	index@(_Z3runPimm)
        /*0008*/ 	.word	0x00000010


	//----- nvinfo : EIATTR_FRAME_SIZE
	.align		4
.L_1:
        /*000c*/ 	.byte	0x04, 0x11
        /*000e*/ 	.short	(.L_3 - .L_2)
	.align		4
.L_2:
        /*0010*/ 	.word	index@(_Z3runPimm)
        /*0014*/ 	.word	0x00000000


	//----- nvinfo : EIATTR_MIN_STACK_SIZE
	.align		4
.L_3:
        /*0018*/ 	.byte	0x04, 0x12
        /*001a*/ 	.short	(.L_5 - .L_4)
	.align		4
.L_4:
        /*001c*/ 	.word	index@(_Z3runPimm)
        /*0020*/ 	.word	0x00000000
.L_5:


//--------------------- .nv.compat                --------------------------
	.section	.nv.compat,"",@"SHT_CUDA_COMPAT_INFO"
	.align	4
        /*0000*/ 	.byte	0x02, 0x09, 0x00, 0x00, 0x02, 0x02, 0x01, 0x00, 0x02, 0x05, 0x05, 0x00, 0x03, 0x07, 0x01, 0x01
        /*0010*/ 	.byte	0x02, 0x03, 0x00, 0x00, 0x02, 0x06, 0x01, 0x00, 0x04, 0x0b, 0x08, 0x00, 0x09, 0x00, 0x00, 0x00
        /*0020*/ 	.byte	0x00, 0x00, 0x00, 0x00


//--------------------- .nv.info._Z3runPimm       --------------------------
	.section	.nv.info._Z3runPimm,"",@"SHT_CUDA_INFO"
	.sectionflags	@""
	.align	4


	//----- nvinfo : EIATTR_CUDA_API_VERSION
	.align		4
        /*0000*/ 	.byte	0x04, 0x37
        /*0002*/ 	.short	(.L_7 - .L_6)
.L_6:
        /*0004*/ 	.word	0x00000082


	//----- nvinfo : EIATTR_KPARAM_INFO
	.align		4
.L_7:
        /*0008*/ 	.byte	0x04, 0x17
        /*000a*/ 	.short	(.L_9 - .L_8)
.L_8:
        /*000c*/ 	.word	0x00000000
        /*0010*/ 	.short	0x0002
        /*0012*/ 	.short	0x0010
        /*0014*/ 	.byte	0x00, 0xf0, 0x21, 0x00


	//----- nvinfo : EIATTR_KPARAM_INFO
	.align		4
.L_9:
        /*0018*/ 	.byte	0x04, 0x17
        /*001a*/ 	.short	(.L_11 - .L_10)
.L_10:
        /*001c*/ 	.word	0x00000000
        /*0020*/ 	.short	0x0001
        /*0022*/ 	.short	0x0008
        /*0024*/ 	.byte	0x00, 0xf0, 0x21, 0x00


	//----- nvinfo : EIATTR_KPARAM_INFO
	.align		4
.L_11:
        /*0028*/ 	.byte	0x04, 0x17
        /*002a*/ 	.short	(.L_13 - .L_12)
.L_12:
        /*002c*/ 	.word	0x00000000
        /*0030*/ 	.short	0x0000
        /*0032*/ 	.short	0x0000
        /*0034*/ 	.byte	0x00, 0xf5, 0x21, 0x00


	//----- nvinfo : EIATTR_SPARSE_MMA_MASK
	.align		4
.L_13:
        /*0038*/ 	.byte	0x03, 0x50
        /*003a*/ 	.short	0x0000


	//----- nvinfo : EIATTR_MAXREG_COUNT
	.align		4
        /*003c*/ 	.byte	0x03, 0x1b
        /*003e*/ 	.short	0x00ff


	//----- nvinfo : EIATTR_MERCURY_ISA_VERSION
	.align		4
        /*0040*/ 	.byte	0x03, 0x5f
        /*0042*/ 	.short	0x0101


	//----- nvinfo : EIATTR_VRC_CTA_INIT_COUNT
	.align		4
        /*0044*/ 	.byte	0x02, 0x4a
	.zero		1
	.zero		1


	//----- nvinfo : EIATTR_EXIT_INSTR_OFFSETS
	.align		4
        /*0048*/ 	.byte	0x04, 0x1c
        /*004a*/ 	.short	(.L_15 - .L_14)


	//   ....[0]....
.L_14:
        /*004c*/ 	.word	0x000005e0


	//----- nvinfo : EIATTR_CRS_STACK_SIZE
	.align		4
.L_15:
        /*0050*/ 	.byte	0x04, 0x1e
        /*0052*/ 	.short	(.L_17 - .L_16)
.L_16:
        /*0054*/ 	.word	0x00000000


	//----- nvinfo : EIATTR_CBANK_PARAM_SIZE
	.align		4
.L_17:
        /*0058*/ 	.byte	0x03, 0x19
        /*005a*/ 	.short	0x0018


	//----- nvinfo : EIATTR_PARAM_CBANK
	.align		4
        /*005c*/ 	.byte	0x04, 0x0a
        /*005e*/ 	.short	(.L_19 - .L_18)
	.align		4
.L_18:
        /*0060*/ 	.word	index@(.nv.constant0._Z3runPimm)
        /*0064*/ 	.short	0x0380
        /*0066*/ 	.short	0x0018


	//----- nvinfo : EIATTR_SW_WAR
	.align		4
.L_19:
        /*0068*/ 	.byte	0x04, 0x36
        /*006a*/ 	.short	(.L_21 - .L_20)
.L_20:
        /*006c*/ 	.word	0x00000008
.L_21:


//--------------------- .nv.callgraph             --------------------------
	.section	.nv.callgraph,"",@"SHT_CUDA_CALLGRAPH"
	.align	4
	.sectionentsize	8
	.align		4
        /*0000*/ 	.word	0x00000000
	.align		4
        /*0004*/ 	.word	0xffffffff
	.align		4
        /*0008*/ 	.word	0x00000000
	.align		4
        /*000c*/ 	.word	0xfffffffe
	.align		4
        /*0010*/ 	.word	0x00000000
	.align		4
        /*0014*/ 	.word	0xfffffffd
	.align		4
        /*0018*/ 	.word	0x00000000
	.align		4
        /*001c*/ 	.word	0xfffffffc


//--------------------- .text._Z3runPimm          --------------------------
	.section	.text._Z3runPimm,"ax",@progbits
	.align	128
        .global         _Z3runPimm
        .type           _Z3runPimm,@function
        .size           _Z3runPimm,(.L_x_8 - _Z3runPimm)
        .other          _Z3runPimm,@"STO_CUDA_ENTRY STV_DEFAULT"
_Z3runPimm:
.text._Z3runPimm:
[----:B------:R-:W-:Y:S01]  /*0000*/  LDC R1, c[0x0][0x37c] ;  /* 0x0000df00ff017b82 */ /* 0x000fe20000000800 */
[----:B------:R-:W0:Y:S07]  /*0010*/  S2R R3, SR_TID.X ;  /* 0x0000000000037919 */ /* 0x000e2e0000002100 */
[----:B------:R-:W0:Y:S01]  /*0020*/  S2UR UR4, SR_CTAID.X ;  /* 0x00000000000479c3 */ /* 0x000e220000002500 */
[----:B------:R-:W1:Y:S01]  /*0030*/  LDCU UR5, c[0x0][0x388] ;  /* 0x00007100ff0577ac */ /* 0x000e620008000800 */
[----:B------:R-:W-:Y:S01]  /*0040*/  BSSY.RECONVERGENT B0, `(.L_x_0) ;  /* 0x0000056000007945 */ /* 0x000fe20003800200 */
[----:B------:R-:W2:Y:S05]  /*0050*/  LDCU.64 UR6, c[0x0][0x390] ;  /* 0x00007200ff0677ac */ /* 0x000eaa0008000a00 */
[----:B------:R-:W0:Y:S02]  /*0060*/  LDC R0, c[0x0][0x360] ;  /* 0x0000d800ff007b82 */ /* 0x000e240000000800 */
[----:B0-----:R-:W-:-:S04]  /*0070*/  IMAD R0, R0, UR4, R3 ;  /* 0x0000000400007c24 */ /* 0x001fc8000f8e0203 */
[----:B-1----:R-:W-:-:S04]  /*0080*/  IMAD R3, R0, UR5, RZ ;  /* 0x0000000500037c24 */ /* 0x002fc8000f8e02ff */
[----:B------:R-:W-:Y:S01]  /*0090*/  VIADD R2, R3, UR5 ;  /* 0x0000000503027c36 */ /* 0x000fe20008000000 */
[----:B------:R-:W0:Y:S04]  /*00a0*/  LDCU.64 UR4, c[0x0][0x358] ;  /* 0x00006b00ff0477ac */ /* 0x000e280008000a00 */
[----:B--2---:R-:W-:Y:S02]  /*00b0*/  ISETP.LT.U32.AND P0, PT, R2, UR6, PT ;  /* 0x0000000602007c0c */ /* 0x004fe4000bf01070 */
[----:B------:R-:W-:-:S04]  /*00c0*/  SHF.R.S32.HI R4, RZ, 0x1f, R2 ;  /* 0x0000001fff047819 */ /* 0x000fc80000011402 */
[----:B------:R-:W-:-:S04]  /*00d0*/  ISETP.LT.U32.AND.EX P0, PT, R4, UR7, PT, P0 ;  /* 0x0000000704007c0c */ /* 0x000fc8000bf01100 */
[----:B------:R-:W-:Y:S01]  /*00e0*/  SEL R4, R2, UR6, P0 ;  /* 0x0000000602047c07 */ /* 0x000fe20008000000 */
[----:B------:R-:W-:-:S03]  /*00f0*/  IMAD.MOV.U32 R2, RZ, RZ, RZ ;  /* 0x000000ffff027224 */ /* 0x000fc600078e00ff */
[----:B------:R-:W-:-:S13]  /*0100*/  ISETP.GE.AND P0, PT, R3, R4, PT ;  /* 0x000000040300720c */ /* 0x000fda0003f06270 */
[----:B0-----:R-:W-:Y:S05]  /*0110*/  @P0 BRA `(.L_x_1) ;  /* 0x0000000400200947 */ /* 0x001fea0003800000 */
[----:B------:R-:W-:Y:S01]  /*0120*/  MOV R5, R3 ;  /* 0x0000000300057202 */ /* 0x000fe20000000f00 */
[----:B------:R-:W-:Y:S04]  /*0130*/  BSSY.RECONVERGENT B1, `(.L_x_2) ;  /* 0x0000036000017945 */ /* 0x000fe80003800200 */
[----:B------:R-:W-:Y:S02]  /*0140*/  IMAD.IADD R2, R5, 0x1, -R4 ;  /* 0x0000000105027824 */ /* 0x000fe400078e0a04 */
[----:B------:R-:W-:-:S03]  /*0150*/  IMAD.IADD R4, R4, 0x1, -R5 ;  /* 0x0000000104047824 */ /* 0x000fc600078e0a05 */
[----:B------:R-:W-:Y:S01]  /*0160*/  ISETP.GT.U32.AND P0, PT, R2, -0x4, PT ;  /* 0xfffffffc0200780c */ /* 0x000fe20003f04070 */
[----:B------:R-:W-:Y:S01]  /*0170*/  HFMA2 R2, -RZ, RZ, 0, 0 ;  /* 0x00000000ff027431 */ /* 0x000fe200000001ff */
[----:B------:R-:W-:-:S11]  /*0180*/  LOP3.LUT R3, R4, 0x3, RZ, 0xc0, !PT ;  /* 0x0000000304037812 */ /* 0x000fd600078ec0ff */
[----:B------:R-:W-:Y:S05]  /*0190*/  @P0 BRA `(.L_x_3) ;  /* 0x0000000000bc0947 */ /* 0x000fea0003800000 */
[----:B------:R-:W-:Y:S01]  /*01a0*/  LOP3.LUT R4, R4, 0xfffffffc, RZ, 0xc0, !PT ;  /* 0xfffffffc04047812 */ /* 0x000fe200078ec0ff */
[----:B------:R-:W-:Y:S01]  /*01b0*/  BSSY.RECONVERGENT B2, `(.L_x_4) ;  /* 0x000002c000027945 */ /* 0x000fe20003800200 */
[----:B------:R-:W-:Y:S02]  /*01c0*/  VIADD R5, R5, 0x1 ;  /* 0x0000000105057836 */ /* 0x000fe40000000000 */
[----:B------:R-:W-:Y:S01]  /*01d0*/  IMAD.MOV.U32 R2, RZ, RZ, RZ ;  /* 0x000000ffff027224 */ /* 0x000fe200078e00ff */
[----:B------:R-:W-:-:S07]  /*01e0*/  IADD3 R4, PT, PT, -R4, RZ, RZ ;  /* 0x000000ff04047210 */ /* 0x000fce0007ffe1ff */
.L_x_5:
[----:B------:R-:W-:Y:S01]  /*01f0*/  IMAD.MOV.U32 R6, RZ, RZ, -0x55555555 ;  /* 0xaaaaaaabff067424 */ /* 0x000fe200078e00ff */
[C---:B------:R-:W-:Y:S01]  /*0200*/  IADD3 R11, PT, PT, R5.reuse, -0x1, RZ ;  /* 0xffffffff050b7810 */ /* 0x040fe20007ffe0ff */
[C---:B------:R-:W-:Y:S01]  /*0210*/  VIADD R13, R5.reuse, 0x2 ;  /* 0x00000002050d7836 */ /* 0x040fe20000000000 */
[C---:B------:R-:W-:Y:S01]  /*0220*/  IADD3 R12, PT, PT, R5.reuse, 0x1, RZ ;  /* 0x00000001050c7810 */ /* 0x040fe20007ffe0ff */
[CC--:B------:R-:W-:Y:S02]  /*0230*/  IMAD R7, R5.reuse, R6.reuse, 0x7fffffff ;  /* 0x7fffffff05077424 */ /* 0x0c0fe400078e0206 */
[-C--:B------:R-:W-:Y:S02]  /*0240*/  IMAD R8, R5, R6.reuse, 0x2aaaaaaa ;  /* 0x2aaaaaaa05087424 */ /* 0x080fe400078e0206 */
[----:B------:R-:W-:Y:S01]  /*0250*/  VIADD R4, R4, 0x4 ;  /* 0x0000000404047836 */ /* 0x000fe20000000000 */
[----:B------:R-:W-:Y:S01]  /*0260*/  ISETP.GE.U32.AND P4, PT, R7, 0x55555555, PT ;  /* 0x555555550700780c */ /* 0x000fe20003f86070 */
[-C--:B------:R-:W-:Y:S01]  /*0270*/  IMAD R7, R5, R6.reuse, -0x2aaaaaab ;  /* 0xd555555505077424 */ /* 0x080fe200078e0206 */
[----:B------:R-:W-:Y:S01]  /*0280*/  ISETP.GE.U32.AND P1, PT, R8, 0x55555555, PT ;  /* 0x555555550800780c */ /* 0x000fe20003f26070 */
[----:B------:R-:W-:-:S03]  /*0290*/  IMAD R6, R13, R6, 0x2aaaaaaa ;  /* 0x2aaaaaaa0d067424 */ /* 0x000fc600078e0206 */
[----:B------:R-:W-:Y:S02]  /*02a0*/  ISETP.GE.U32.AND P2, PT, R7, 0x55555555, PT ;  /* 0x555555550700780c */ /* 0x000fe40003f46070 */
[----:B------:R-:W-:Y:S02]  /*02b0*/  ISETP.GE.U32.AND P0, PT, R6, 0x55555555, PT ;  /* 0x555555550600780c */ /* 0x000fe40003f06070 */
[----:B------:R-:W-:-:S03]  /*02c0*/  MOV R7, 0x1 ;  /* 0x0000000100077802 */ /* 0x000fc60000000f00 */
[----:B------:R-:W-:Y:S02]  /*02d0*/  @P4 IMAD.MOV.U32 R6, RZ, RZ, -0x33333333 ;  /* 0xcccccccdff064424 */ /* 0x000fe400078e00ff */
[----:B------:R-:W-:Y:S02]  /*02e0*/  @P1 IMAD.MOV.U32 R8, RZ, RZ, -0x33333333 ;  /* 0xcccccccdff081424 */ /* 0x000fe400078e00ff */
[----:B------:R-:W-:Y:S02]  /*02f0*/  @P4 IMAD R6, R11, R6, 0x19999999 ;  /* 0x199999990b064424 */ /* 0x000fe400078e0206 */
[----:B------:R-:W-:Y:S02]  /*0300*/  @P1 IMAD R8, R5, R8, 0x19999999 ;  /* 0x1999999905081424 */ /* 0x000fe400078e0208 */
[----:B------:R-:W-:Y:S01]  /*0310*/  @P2 IMAD.MOV.U32 R9, RZ, RZ, -0x33333333 ;  /* 0xcccccccdff092424 */ /* 0x000fe200078e00ff */
[----:B------:R-:W-:Y:S01]  /*0320*/  @P4 ISETP.GE.U32.AND P5, PT, R6, 0x33333333, PT ;  /* 0x333333330600480c */ /* 0x000fe20003fa6070 */
[----:B------:R-:W-:Y:S01]  /*0330*/  @P0 IMAD.MOV.U32 R10, RZ, RZ, -0x33333333 ;  /* 0xcccccccdff0a0424 */ /* 0x000fe200078e00ff */
[----:B------:R-:W-:Y:S01]  /*0340*/  @P1 ISETP.GE.U32.AND P3, PT, R8, 0x33333333, PT ;  /* 0x333333330800180c */ /* 0x000fe20003f66070 */
[----:B------:R-:W-:Y:S01]  /*0350*/  @P2 IMAD R9, R12, R9, 0x19999999 ;  /* 0x199999990c092424 */ /* 0x000fe200078e0209 */
[----:B------:R-:W-:Y:S01]  /*0360*/  @P4 SEL R7, RZ, 0x1, P5 ;  /* 0x00000001ff074807 */ /* 0x000fe20002800000 */
[----:B------:R-:W-:Y:S01]  /*0370*/  IMAD.MOV.U32 R6, RZ, RZ, 0x1 ;  /* 0x00000001ff067424 */ /* 0x000fe200078e00ff */
[----:B------:R-:W-:Y:S01]  /*0380*/  @P1 SEL R6, RZ, 0x1, P3 ;  /* 0x00000001ff061807 */ /* 0x000fe20001800000 */
[----:B------:R-:W-:Y:S01]  /*0390*/  HFMA2 R8, -RZ, RZ, 0, 5.9604644775390625e-08 ;  /* 0x00000001ff087431 */ /* 0x000fe200000001ff */
[----:B------:R-:W-:Y:S01]  /*03a0*/  ISETP.NE.AND P1, PT, R4, RZ, PT ;  /* 0x000000ff0400720c */ /* 0x000fe20003f25270 */
[----:B------:R-:W-:Y:S01]  /*03b0*/  @P0 IMAD R10, R13, R10, 0x19999999 ;  /* 0x199999990d0a0424 */ /* 0x000fe200078e020a */
[----:B------:R-:W-:Y:S01]  /*03c0*/  @P2 ISETP.GE.U32.AND P5, PT, R9, 0x33333333, PT ;  /* 0x333333330900280c */ /* 0x000fe20003fa6070 */
[----:B------:R-:W-:Y:S01]  /*03d0*/  IMAD R7, R11, R7, R2 ;  /* 0x000000070b077224 */ /* 0x000fe200078e0202 */
[----:B------:R-:W-:-:S02]  /*03e0*/  MOV R2, 0x1 ;  /* 0x0000000100027802 */ /* 0x000fc40000000f00 */
[----:B------:R-:W-:Y:S01]  /*03f0*/  @P0 ISETP.GE.U32.AND P4, PT, R10, 0x33333333, PT ;  /* 0x333333330a00080c */ /* 0x000fe20003f86070 */
[----:B------:R-:W-:Y:S01]  /*0400*/  IMAD R7, R6, R5, R7 ;  /* 0x0000000506077224 */ /* 0x000fe200078e0207 */
[----:B------:R-:W-:Y:S01]  /*0410*/  @P2 SEL R8, RZ, 0x1, P5 ;  /* 0x00000001ff082807 */ /* 0x000fe20002800000 */
[----:B------:R-:W-:Y:S01]  /*0420*/  VIADD R5, R5, 0x4 ;  /* 0x0000000405057836 */ /* 0x000fe20000000000 */
[----:B------:R-:W-:-:S03]  /*0430*/  @P0 SEL R2, RZ, 0x1, P4 ;  /* 0x00000001ff020807 */ /* 0x000fc60002000000 */
[----:B------:R-:W-:-:S04]  /*0440*/  IMAD R7, R12, R8, R7 ;  /* 0x000000080c077224 */ /* 0x000fc800078e0207 */
[----:B------:R-:W-:Y:S01]  /*0450*/  IMAD R2, R13, R2, R7 ;  /* 0x000000020d027224 */ /* 0x000fe200078e0207 */
[----:B------:R-:W-:Y:S06]  /*0460*/  @P1 BRA `(.L_x_5) ;  /* 0xfffffffc00601947 */ /* 0x000fec000383ffff */
[----:B------:R-:W-:Y:S05]  /*0470*/  BSYNC.RECONVERGENT B2 ;  /* 0x0000000000027941 */ /* 0x000fea0003800200 */
.L_x_4:
[----:B------:R-:W-:-:S07]  /*0480*/  IADD3 R5, PT, PT, R5, -0x1, RZ ;  /* 0xffffffff05057810 */ /* 0x000fce0007ffe0ff */
.L_x_3:
[----:B------:R-:W-:Y:S05]  /*0490*/  BSYNC.RECONVERGENT B1 ;  /* 0x0000000000017941 */ /* 0x000fea0003800200 */
.L_x_2:
[----:B------:R-:W-:-:S13]  /*04a0*/  ISETP.NE.AND P0, PT, R3, RZ, PT ;  /* 0x000000ff0300720c */ /* 0x000fda0003f05270 */
[----:B------:R-:W-:Y:S05]  /*04b0*/  @!P0 BRA `(.L_x_1) ;  /* 0x0000000000388947 */ /* 0x000fea0003800000 */
[----:B------:R-:W-:Y:S02]  /*04c0*/  HFMA2 R8, -RZ, RZ, -0.05206298828125, -0.052093505859375 ;  /* 0xaaaaaaabff087431 */ /* 0x000fe400000001ff */
[----:B------:R-:W-:-:S07]  /*04d0*/  IMAD.MOV R3, RZ, RZ, -R3 ;  /* 0x000000ffff037224 */ /* 0x000fce00078e0a03 */
.L_x_6:
[----:B------:R-:W-:Y:S01]  /*04e0*/  IMAD R4, R5, R8, 0x2aaaaaaa ;  /* 0x2aaaaaaa05047424 */ /* 0x000fe200078e0208 */
[----:B------:R-:W-:-:S04]  /*04f0*/  IADD3 R3, PT, PT, R3, 0x1, RZ ;  /* 0x0000000103037810 */ /* 0x000fc80007ffe0ff */
[----:B------:R-:W-:Y:S01]  /*0500*/  ISETP.GE.U32.AND P0, PT, R4, 0x55555555, PT ;  /* 0x555555550400780c */ /* 0x000fe20003f06070 */
[----:B------:R-:W-:Y:S01]  /*0510*/  IMAD.MOV.U32 R4, RZ, RZ, 0x1 ;  /* 0x00000001ff047424 */ /* 0x000fe200078e00ff */
[----:B------:R-:W-:-:S11]  /*0520*/  ISETP.NE.AND P2, PT, R3, RZ, PT ;  /* 0x000000ff0300720c */ /* 0x000fd60003f45270 */
[----:B------:R-:W-:-:S04]  /*0530*/  @P0 IMAD.MOV.U32 R6, RZ, RZ, -0x33333333 ;  /* 0xcccccccdff060424 */ /* 0x000fc800078e00ff */
[----:B------:R-:W-:-:S05]  /*0540*/  @P0 IMAD R6, R5, R6, 0x19999999 ;  /* 0x1999999905060424 */ /* 0x000fca00078e0206 */
[----:B------:R-:W-:-:S04]  /*0550*/  @P0 ISETP.GE.U32.AND P1, PT, R6, 0x33333333, PT ;  /* 0x333333330600080c */ /* 0x000fc80003f26070 */
[----:B------:R-:W-:-:S05]  /*0560*/  @P0 SEL R4, RZ, 0x1, P1 ;  /* 0x00000001ff040807 */ /* 0x000fca0000800000 */
[----:B------:R-:W-:Y:S01]  /*0570*/  IMAD R2, R4, R5, R2 ;  /* 0x0000000504027224 */ /* 0x000fe200078e0202 */
[----:B------:R-:W-:Y:S01]  /*0580*/  IADD3 R5, PT, PT, R5, 0x1, RZ ;  /* 0x0000000105057810 */ /* 0x000fe20007ffe0ff */
[----:B------:R-:W-:Y:S06]  /*0590*/  @P2 BRA `(.L_x_6) ;  /* 0xfffffffc00d02947 */ /* 0x000fec000383ffff */
.L_x_1:
[----:B------:R-:W-:Y:S05]  /*05a0*/  BSYNC.RECONVERGENT B0 ;  /* 0x0000000000007941 */ /* 0x000fea0003800200 */
.L_x_0:
[----:B------:R-:W0:Y:S02]  /*05b0*/  LDC.64 R4, c[0x0][0x380] ;  /* 0x0000e000ff047b82 */ /* 0x000e240000000a00 */
[----:B0-----:R-:W-:-:S05]  /*05c0*/  IMAD.WIDE R4, R0, 0x4, R4 ;  /* 0x0000000400047825 */ /* 0x001fca00078e0204 */
[----:B------:R-:W-:Y:S01]  /*05d0*/  STG.E desc[UR4][R4.64], R2 ;  /* 0x0000000204007986 */ /* 0x000fe2000c101904 */
[----:B------:R-:W-:Y:S05]  /*05e0*/  EXIT ;  /* 0x000000000000794d */ /* 0x000fea0003800000 */
.L_x_7:
[----:B------:R-:W-:-:S00]  /*05f0*/  BRA `(.L_x_7) ;  /* 0xfffffffc00fc7947 */ /* 0x000fc0000383ffff */
[----:B------:R-:W-:-:S00]  /*0600*/  NOP ;  /* 0x0000000000007918 */ /* 0x000fc00000000000 */
[----:B------:R-:W-:-:S00]  /*0610*/  NOP ;  /* 0x0000000000007918 */ /* 0x000fc00000000000 */
[----:B------:R-:W-:-:S00]  /*0620*/  NOP ;  /* 0x0000000000007918 */ /* 0x000fc00000000000 */
[----:B------:R-:W-:-:S00]  /*0630*/  NOP ;  /* 0x0000000000007918 */ /* 0x000fc00000000000 */
[----:B------:R-:W-:-:S00]  /*0640*/  NOP ;  /* 0x0000000000007918 */ /* 0x000fc00000000000 */
[----:B------:R-:W-:-:S00]  /*0650*/  NOP ;  /* 0x0000000000007918 */ /* 0x000fc00000000000 */
[----:B------:R-:W-:-:S00]  /*0660*/  NOP ;  /* 0x0000000000007918 */ /* 0x000fc00000000000 */
[----:B------:R-:W-:-:S00]  /*0670*/  NOP ;  /* 0x0000000000007918 */ /* 0x000fc00000000000 */
.L_x_8:


//--------------------- .nv.shared.reserved.0     --------------------------
	.section	.nv.shared.reserved.0,"aw",@nobits
	.weak		__nv_reservedSMEM_offset_0_alias
	.size		__nv_reservedSMEM_offset_0_alias, 0, 64
	.other		__nv_reservedSMEM_offset_0_alias,@"STO_CUDA_RESERVED_SHARED STV_DEFAULT"
__nv_reservedSMEM_offset_0_alias:
	.zero		0
	.zero		64


//--------------------- .nv.constant0._Z3runPimm  --------------------------
	.section	.nv.constant0._Z3runPimm,"a",@progbits
	.sectionflags	@""
	.align	4
.nv.constant0._Z3runPimm:
	.zero		920


//--------------------- SYMBOLS --------------------------

	.type		.nv.reservedSmem.offset0,@object
	.size		.nv.reservedSmem.offset0,0x4
